	.headerflags	@"EF_CUDA_TEXMODE_UNIFIED EF_CUDA_64BIT_ADDRESS EF_CUDA_ACCELERATORS EF_CUDA_SM90 EF_CUDA_VIRTUAL_SM(EF_CUDA_SM90)"
	.elftype	@"ET_EXEC"


//--------------------- .nv.info                  --------------------------
	.section	.nv.info,"",@"SHT_CUDA_INFO"
	.align	4


	//----- nvinfo : EIATTR_REGCOUNT
	.align		4
        /*0000*/ 	.byte	0x04, 0x2f
        /*0002*/ 	.short	(.L_1 - .L_0)
	.align		4
.L_0:
        /*0004*/ 	.word	index@(triton_poi_fused_clone_5)
        /*0008*/ 	.word	0x0000000f


	//----- nvinfo : EIATTR_MIN_STACK_SIZE
	.align		4
.L_1:
        /*000c*/ 	.byte	0x04, 0x12
        /*000e*/ 	.short	(.L_3 - .L_2)
	.align		4
.L_2:
        /*0010*/ 	.word	index@(triton_poi_fused_clone_5)
        /*0014*/ 	.word	0x00000000


	//----- nvinfo : EIATTR_FRAME_SIZE
	.align		4
.L_3:
        /*0018*/ 	.byte	0x04, 0x11
        /*001a*/ 	.short	(.L_5 - .L_4)
	.align		4
.L_4:
        /*001c*/ 	.word	index@(triton_poi_fused_clone_5)
        /*0020*/ 	.word	0x00000000


	//----- nvinfo : EIATTR_MIN_STACK_SIZE
	.align		4
.L_5:
        /*0024*/ 	.byte	0x04, 0x12
        /*0026*/ 	.short	(.L_7 - .L_6)
	.align		4
.L_6:
        /*0028*/ 	.word	index@(triton_poi_fused_clone_5)
        /*002c*/ 	.word	0x00000000
.L_7:


//--------------------- .nv.info.triton_poi_fused_clone_5 --------------------------
	.section	.nv.info.triton_poi_fused_clone_5,"",@"SHT_CUDA_INFO"
	.sectionflags	@""
	.align	4


	//----- nvinfo : EIATTR_CUDA_API_VERSION
	.align		4
        /*0000*/ 	.byte	0x04, 0x37
        /*0002*/ 	.short	(.L_9 - .L_8)
.L_8:
        /*0004*/ 	.word	0x0000007c


	//----- nvinfo : EIATTR_KPARAM_INFO
	.align		4
.L_9:
        /*0008*/ 	.byte	0x04, 0x17
        /*000a*/ 	.short	(.L_11 - .L_10)
.L_10:
        /*000c*/ 	.word	0x00000000
        /*0010*/ 	.short	0x0002
        /*0012*/ 	.short	0x0010
        /*0014*/ 	.byte	0x00, 0xf0, 0x11, 0x00


	//----- nvinfo : EIATTR_KPARAM_INFO
	.align		4
.L_11:
        /*0018*/ 	.byte	0x04, 0x17
        /*001a*/ 	.short	(.L_13 - .L_12)
.L_12:
        /*001c*/ 	.word	0x00000000
        /*0020*/ 	.short	0x0001
        /*0022*/ 	.short	0x0008
        /*0024*/ 	.byte	0x00, 0xf4, 0x21, 0x00


	//----- nvinfo : EIATTR_KPARAM_INFO
	.align		4
.L_13:
        /*0028*/ 	.byte	0x04, 0x17
        /*002a*/ 	.short	(.L_15 - .L_14)
.L_14:
        /*002c*/ 	.word	0x00000000
        /*0030*/ 	.short	0x0000
        /*0032*/ 	.short	0x0000
        /*0034*/ 	.byte	0x00, 0xf4, 0x21, 0x00


	//----- nvinfo : EIATTR_SPARSE_MMA_MASK
	.align		4
.L_15:
        /*0038*/ 	.byte	0x03, 0x50
        /*003a*/ 	.short	0x0000


	//----- nvinfo : EIATTR_MAXREG_COUNT
	.align		4
        /*003c*/ 	.byte	0x03, 0x1b
        /*003e*/ 	.short	0x00ff


	//----- nvinfo : EIATTR_EXIT_INSTR_OFFSETS
	.align		4
        /*0040*/ 	.byte	0x04, 0x1c
        /*0042*/ 	.short	(.L_17 - .L_16)


	//   ....[0]....
.L_16:
        /*0044*/ 	.word	0x00000230


	//   ....[1]....
        /*0048*/ 	.word	0x00000250


	//----- nvinfo : EIATTR_REQNTID
	.align		4
.L_17:
        /*004c*/ 	.byte	0x04, 0x10
        /*004e*/ 	.short	(.L_19 - .L_18)
.L_18:
        /*0050*/ 	.word	0x00000080
        /*0054*/ 	.word	0x00000001
        /*0058*/ 	.word	0x00000001


	//----- nvinfo : EIATTR_CRS_STACK_SIZE
	.align		4
.L_19:
        /*005c*/ 	.byte	0x04, 0x1e
        /*005e*/ 	.short	(.L_21 - .L_20)
.L_20:
        /*0060*/ 	.word	0x00000000


	//----- nvinfo : EIATTR_CBANK_PARAM_SIZE
	.align		4
.L_21:
        /*0064*/ 	.byte	0x03, 0x19
        /*0066*/ 	.short	0x0014


	//----- nvinfo : EIATTR_PARAM_CBANK
	.align		4
        /*0068*/ 	.byte	0x04, 0x0a
        /*006a*/ 	.short	(.L_23 - .L_22)
	.align		4
.L_22:
        /*006c*/ 	.word	index@(.nv.constant0.triton_poi_fused_clone_5)
        /*0070*/ 	.short	0x0210
        /*0072*/ 	.short	0x0014


	//----- nvinfo : EIATTR_SW_WAR
	.align		4
.L_23:
        /*0074*/ 	.byte	0x04, 0x36
        /*0076*/ 	.short	(.L_25 - .L_24)
.L_24:
        /*0078*/ 	.word	0x00000008
.L_25:


//--------------------- .nv.callgraph             --------------------------
	.section	.nv.callgraph,"",@"SHT_CUDA_CALLGRAPH"
	.align	4
	.sectionentsize	8
	.align		4
        /*0000*/ 	.word	0x00000000
	.align		4
        /*0004*/ 	.word	0xffffffff
	.align		4
        /*0008*/ 	.word	0x00000000
	.align		4
        /*000c*/ 	.word	0xfffffffe
	.align		4
        /*0010*/ 	.word	0x00000000
	.align		4
        /*0014*/ 	.word	0xfffffffd
	.align		4
        /*0018*/ 	.word	0x00000000
	.align		4
        /*001c*/ 	.word	0xfffffffc


//--------------------- .text.triton_poi_fused_clone_5 --------------------------
	.section	.text.triton_poi_fused_clone_5,"ax",@progbits
	.align	128
        .global         triton_poi_fused_clone_5
        .type           triton_poi_fused_clone_5,@function
        .size           triton_poi_fused_clone_5,(.L_x_3 - triton_poi_fused_clone_5)
        .other          triton_poi_fused_clone_5,@"STO_CUDA_ENTRY STV_DEFAULT"
triton_poi_fused_clone_5:
.text.triton_poi_fused_clone_5:
[----:B------:R-:W0:Y:S02]  /*0000*/  LDC R1, c[0x0][0x28] ;  /* 0x00000a00ff017b82 */ /* 0x000e240000000800 */
[----:B------:R-:W1:Y:S01]  /*0010*/  S2R R0, SR_TID.X ;  /* 0x0000000000007919 */ /* 0x000e620000002100 */
[----:B------:R-:W2:Y:S01]  /*0020*/  LDC.64 R2, c[0x0][0x210] ;  /* 0x00008400ff027b82 */ /* 0x000ea20000000a00 */
[----:B------:R-:W-:Y:S01]  /*0030*/  ULDC.64 UR4, c[0x0][0x208] ;  /* 0x0000820000047ab9 */ /* 0x000fe20000000a00 */
[----:B------:R-:W-:Y:S01]  /*0040*/  BSSY B0, `(.L_x_0) ;  /* 0x000001e000007945 */ /* 0x000fe20003800000 */
[----:B------:R-:W3:Y:S01]  /*0050*/  S2R R7, SR_CTAID.X ;  /* 0x0000000000077919 */ /* 0x000ee20000002500 */
[----:B-1----:R-:W-:Y:S01]  /*0060*/  IMAD.SHL.U32 R0, R0, 0x2, RZ ;  /* 0x0000000200007824 */ /* 0x002fe200078e00ff */
[----:B---3--:R-:W-:-:S04]  /*0070*/  SHF.R.S32.HI R6, RZ, 0x17, R7 ;  /* 0x00000017ff067819 */ /* 0x008fc80000011407 */
[----:B------:R-:W-:Y:S02]  /*0080*/  LOP3.LUT R0, R0, 0xfe, RZ, 0xc0, !PT ;  /* 0x000000fe00007812 */ /* 0x000fe400078ec0ff */
[----:B------:R-:W-:-:S03]  /*0090*/  SGXT R6, R6, 0x1 ;  /* 0x000000010606781a */ /* 0x000fc60000000200 */
[----:B------:R-:W-:-:S05]  /*00a0*/  IMAD R7, R7, 0x100, R0 ;  /* 0x0000010007077824 */ /* 0x000fca00078e0200 */
[CC--:B------:R-:W-:Y:S02]  /*00b0*/  LEA.HI R4, R6.reuse, R7.reuse, RZ, 0x4 ;  /* 0x0000000706047211 */ /* 0x0c0fe400078f20ff */
[CC--:B------:R-:W-:Y:S02]  /*00c0*/  LEA.HI R0, R6.reuse, R7.reuse, RZ, 0x2 ;  /* 0x0000000706007211 */ /* 0x0c0fe400078f10ff */
[----:B------:R-:W-:Y:S02]  /*00d0*/  SHF.R.S32.HI R8, RZ, 0x4, R4 ;  /* 0x00000004ff087819 */ /* 0x000fe40000011404 */
[----:B------:R-:W1:Y:S01]  /*00e0*/  LDC.64 R4, c[0x0][0x218] ;  /* 0x00008600ff047b82 */ /* 0x000e620000000a00 */
[----:B------:R-:W-:Y:S02]  /*00f0*/  LEA.HI R6, R6, R7, RZ, 0x6 ;  /* 0x0000000706067211 */ /* 0x000fe400078f30ff */
[----:B------:R-:W-:Y:S02]  /*0100*/  SHF.R.S32.HI R9, RZ, 0x2, R0 ;  /* 0x00000002ff097819 */ /* 0x000fe40000011400 */
[----:B------:R-:W-:-:S02]  /*0110*/  LEA.HI R10, R8, R8, RZ, 0x2 ;  /* 0x00000008080a7211 */ /* 0x000fc400078f10ff */
[----:B------:R-:W-:Y:S02]  /*0120*/  LOP3.LUT R12, R6, 0xffffffc0, RZ, 0xc0, !PT ;  /* 0xffffffc0060c7812 */ /* 0x000fe400078ec0ff */
[----:B------:R-:W-:Y:S02]  /*0130*/  LOP3.LUT R0, R0, 0xfffffffc, RZ, 0xc0, !PT ;  /* 0xfffffffc00007812 */ /* 0x000fe400078ec0ff */
[----:B------:R-:W-:Y:S02]  /*0140*/  LEA.HI R6, R9, R9, RZ, 0x2 ;  /* 0x0000000909067211 */ /* 0x000fe400078f10ff */
[----:B------:R-:W-:Y:S02]  /*0150*/  LOP3.LUT R11, R10, 0x3ffffffc, RZ, 0xc0, !PT ;  /* 0x3ffffffc0a0b7812 */ /* 0x000fe400078ec0ff */
[----:B------:R-:W-:Y:S02]  /*0160*/  ISETP.GE.AND P0, PT, R7, 0x100, PT ;  /* 0x000001000700780c */ /* 0x000fe40003f06270 */
[----:B------:R-:W-:Y:S01]  /*0170*/  IADD3 R0, R12, R7, -R0 ;  /* 0x000000070c007210 */ /* 0x000fe20007ffe800 */
[----:B------:R-:W-:Y:S01]  /*0180*/  IMAD.IADD R11, R8, 0x1, -R11 ;  /* 0x00000001080b7824 */ /* 0x000fe200078e0a0b */
[----:B------:R-:W-:-:S03]  /*0190*/  LOP3.LUT R6, R6, 0xffffffc, RZ, 0xc0, !PT ;  /* 0x0ffffffc06067812 */ /* 0x000fc600078ec0ff */
[----:B------:R-:W-:Y:S02]  /*01a0*/  IMAD R11, R11, 0x4, R0 ;  /* 0x000000040b0b7824 */ /* 0x000fe400078e0200 */
[----:B------:R-:W-:Y:S02]  /*01b0*/  IMAD.IADD R6, R9, 0x1, -R6 ;  /* 0x0000000109067824 */ /* 0x000fe400078e0a06 */
[----:B-1----:R-:W-:-:S04]  /*01c0*/  IMAD.WIDE R4, R7, 0x4, R4 ;  /* 0x0000000407047825 */ /* 0x002fc800078e0204 */
[----:B------:R-:W-:Y:S01]  /*01d0*/  IMAD R11, R6, 0x10, R11 ;  /* 0x00000010060b7824 */ /* 0x000fe200078e020b */
[----:B------:R-:W-:-:S03]  /*01e0*/  CS2R R6, SRZ ;  /* 0x0000000000067805 */ /* 0x000fc6000001ff00 */
[----:B--2---:R-:W-:Y:S01]  /*01f0*/  IMAD.WIDE R2, R11, 0x4, R2 ;  /* 0x000000040b027825 */ /* 0x004fe200078e0202 */
[----:B------:R-:W-:Y:S06]  /*0200*/  @P0 BRA `(.L_x_1) ;  /* 0x0000000000040947 */ /* 0x000fec0003800000 */
[----:B------:R1:W5:Y:S02]  /*0210*/  LDG.E.64 R6, desc[UR4][R2.64] ;  /* 0x0000000402067981 */ /* 0x000364000c1e1b00 */
.L_x_1:
[----:B------:R-:W-:Y:S05]  /*0220*/  BSYNC B0 ;  /* 0x0000000000007941 */ /* 0x000fea0003800000 */
.L_x_0:
[----:B------:R-:W-:Y:S05]  /*0230*/  @P0 EXIT ;  /* 0x000000000000094d */ /* 0x000fea0003800000 */
[----:B-----5:R-:W-:Y:S01]  /*0240*/  STG.E.64 desc[UR4][R4.64], R6 ;  /* 0x0000000604007986 */ /* 0x020fe2000c101b04 */
[----:B------:R-:W-:Y:S05]  /*0250*/  EXIT ;  /* 0x000000000000794d */ /* 0x000fea0003800000 */
.L_x_2:
[----:B------:R-:W-:-:S00]  /*0260*/  BRA `(.L_x_2) ;  /* 0xfffffffc00fc7947 */ /* 0x000fc0000383ffff */
[----:B------:R-:W-:-:S00]  /*0270*/  NOP ;  /* 0x0000000000007918 */ /* 0x000fc00000000000 */
        /* <DEDUP_REMOVED lines=8> */
.L_x_3:


//--------------------- .nv.constant0.triton_poi_fused_clone_5 --------------------------
	.section	.nv.constant0.triton_poi_fused_clone_5,"a",@progbits
	.sectionflags	@""
	.align	4
.nv.constant0.triton_poi_fused_clone_5:
	.zero		548
